	.headerflags	@"EF_CUDA_TEXMODE_UNIFIED EF_CUDA_64BIT_ADDRESS EF_CUDA_ACCELERATORS EF_CUDA_SM90 EF_CUDA_VIRTUAL_SM(EF_CUDA_SM90)"
	.elftype	@"ET_EXEC"


//--------------------- .nv.info                  --------------------------
	.section	.nv.info,"",@"SHT_CUDA_INFO"
	.align	4


	//----- nvinfo : EIATTR_REGCOUNT
	.align		4
        /*0000*/ 	.byte	0x04, 0x2f
        /*0002*/ 	.short	(.L_2 - .L_1)
	.align		4
.L_1:
        /*0004*/ 	.word	index@(triton_poi_fused_abs_add_clamp_exp_log1p_mul_neg_pow_rsub_sigmoid_sub_0)
        /*0008*/ 	.word	0x00000010


	//----- nvinfo : EIATTR_MIN_STACK_SIZE
	.align		4
.L_2:
        /*000c*/ 	.byte	0x04, 0x12
        /*000e*/ 	.short	(.L_4 - .L_3)
	.align		4
.L_3:
        /*0010*/ 	.word	index@(triton_poi_fused_abs_add_clamp_exp_log1p_mul_neg_pow_rsub_sigmoid_sub_0)
        /*0014*/ 	.word	0x00000000


	//----- nvinfo : EIATTR_FRAME_SIZE
	.align		4
.L_4:
        /*0018*/ 	.byte	0x04, 0x11
        /*001a*/ 	.short	(.L_6 - .L_5)
	.align		4
.L_5:
        /*001c*/ 	.word	index@(triton_poi_fused_abs_add_clamp_exp_log1p_mul_neg_pow_rsub_sigmoid_sub_0)
        /*0020*/ 	.word	0x00000000


	//----- nvinfo : EIATTR_MIN_STACK_SIZE
	.align		4
.L_6:
        /*0024*/ 	.byte	0x04, 0x12
        /*0026*/ 	.short	(.L_8 - .L_7)
	.align		4
.L_7:
        /*0028*/ 	.word	index@(triton_poi_fused_abs_add_clamp_exp_log1p_mul_neg_pow_rsub_sigmoid_sub_0)
        /*002c*/ 	.word	0x00000000
.L_8:


//--------------------- .nv.info.triton_poi_fused_abs_add_clamp_exp_log1p_mul_neg_pow_rsub_sigmoid_sub_0 --------------------------
	.section	.nv.info.triton_poi_fused_abs_add_clamp_exp_log1p_mul_neg_pow_rsub_sigmoid_sub_0,"",@"SHT_CUDA_INFO"
	.sectionflags	@""
	.align	4


	//----- nvinfo : EIATTR_CUDA_API_VERSION
	.align		4
        /*0000*/ 	.byte	0x04, 0x37
        /*0002*/ 	.short	(.L_10 - .L_9)
.L_9:
        /*0004*/ 	.word	0x0000007c


	//----- nvinfo : EIATTR_KPARAM_INFO
	.align		4
.L_10:
        /*0008*/ 	.byte	0x04, 0x17
        /*000a*/ 	.short	(.L_12 - .L_11)
.L_11:
        /*000c*/ 	.word	0x00000000
        /*0010*/ 	.short	0x0004
        /*0012*/ 	.short	0x0020
        /*0014*/ 	.byte	0x00, 0xf0, 0x11, 0x00


	//----- nvinfo : EIATTR_KPARAM_INFO
	.align		4
.L_12:
        /*0018*/ 	.byte	0x04, 0x17
        /*001a*/ 	.short	(.L_14 - .L_13)
.L_13:
        /*001c*/ 	.word	0x00000000
        /*0020*/ 	.short	0x0003
        /*0022*/ 	.short	0x0018
        /*0024*/ 	.byte	0x00, 0xf4, 0x21, 0x00


	//----- nvinfo : EIATTR_KPARAM_INFO
	.align		4
.L_14:
        /*0028*/ 	.byte	0x04, 0x17
        /*002a*/ 	.short	(.L_16 - .L_15)
.L_15:
        /*002c*/ 	.word	0x00000000
        /*0030*/ 	.short	0x0002
        /*0032*/ 	.short	0x0010
        /*0034*/ 	.byte	0x00, 0xf4, 0x21, 0x00


	//----- nvinfo : EIATTR_KPARAM_INFO
	.align		4
.L_16:
        /*0038*/ 	.byte	0x04, 0x17
        /*003a*/ 	.short	(.L_18 - .L_17)
.L_17:
        /*003c*/ 	.word	0x00000000
        /*0040*/ 	.short	0x0001
        /*0042*/ 	.short	0x0008
        /*0044*/ 	.byte	0x00, 0xf4, 0x21, 0x00


	//----- nvinfo : EIATTR_KPARAM_INFO
	.align		4
.L_18:
        /*0048*/ 	.byte	0x04, 0x17
        /*004a*/ 	.short	(.L_20 - .L_19)
.L_19:
        /*004c*/ 	.word	0x00000000
        /*0050*/ 	.short	0x0000
        /*0052*/ 	.short	0x0000
        /*0054*/ 	.byte	0x00, 0xf4, 0x21, 0x00


	//----- nvinfo : EIATTR_SPARSE_MMA_MASK
	.align		4
.L_20:
        /*0058*/ 	.byte	0x03, 0x50
        /*005a*/ 	.short	0x0000


	//----- nvinfo : EIATTR_MAXREG_COUNT
	.align		4
        /*005c*/ 	.byte	0x03, 0x1b
        /*005e*/ 	.short	0x00ff


	//----- nvinfo : EIATTR_EXIT_INSTR_OFFSETS
	.align		4
        /*0060*/ 	.byte	0x04, 0x1c
        /*0062*/ 	.short	(.L_22 - .L_21)


	//   ....[0]....
.L_21:
        /*0064*/ 	.word	0x00000560


	//   ....[1]....
        /*0068*/ 	.word	0x00000580


	//----- nvinfo : EIATTR_REQNTID
	.align		4
.L_22:
        /*006c*/ 	.byte	0x04, 0x10
        /*006e*/ 	.short	(.L_24 - .L_23)
.L_23:
        /*0070*/ 	.word	0x00000080
        /*0074*/ 	.word	0x00000001
        /*0078*/ 	.word	0x00000001


	//----- nvinfo : EIATTR_CRS_STACK_SIZE
	.align		4
.L_24:
        /*007c*/ 	.byte	0x04, 0x1e
        /*007e*/ 	.short	(.L_26 - .L_25)
.L_25:
        /*0080*/ 	.word	0x00000000


	//----- nvinfo : EIATTR_CBANK_PARAM_SIZE
	.align		4
.L_26:
        /*0084*/ 	.byte	0x03, 0x19
        /*0086*/ 	.short	0x0024


	//----- nvinfo : EIATTR_PARAM_CBANK
	.align		4
        /*0088*/ 	.byte	0x04, 0x0a
        /*008a*/ 	.short	(.L_28 - .L_27)
	.align		4
.L_27:
        /*008c*/ 	.word	index@(.nv.constant0.triton_poi_fused_abs_add_clamp_exp_log1p_mul_neg_pow_rsub_sigmoid_sub_0)
        /*0090*/ 	.short	0x0210
        /*0092*/ 	.short	0x0024


	//----- nvinfo : EIATTR_SW_WAR
	.align		4
.L_28:
        /*0094*/ 	.byte	0x04, 0x36
        /*0096*/ 	.short	(.L_30 - .L_29)
.L_29:
        /*0098*/ 	.word	0x00000008
.L_30:


//--------------------- .nv.callgraph             --------------------------
	.section	.nv.callgraph,"",@"SHT_CUDA_CALLGRAPH"
	.align	4
	.sectionentsize	8
	.align		4
        /*0000*/ 	.word	0x00000000
	.align		4
        /*0004*/ 	.word	0xffffffff
	.align		4
        /*0008*/ 	.word	0x00000000
	.align		4
        /*000c*/ 	.word	0xfffffffe
	.align		4
        /*0010*/ 	.word	0x00000000
	.align		4
        /*0014*/ 	.word	0xfffffffd
	.align		4
        /*0018*/ 	.word	0x00000000
	.align		4
        /*001c*/ 	.word	0xfffffffc


//--------------------- .nv.constant4             --------------------------
	.section	.nv.constant4,"a",@progbits
	.align	8
	.align		8
.nv.constant4:
        /*0000*/ 	.dword	_$_str


//--------------------- .text.triton_poi_fused_abs_add_clamp_exp_log1p_mul_neg_pow_rsub_sigmoid_sub_0 --------------------------
	.section	.text.triton_poi_fused_abs_add_clamp_exp_log1p_mul_neg_pow_rsub_sigmoid_sub_0,"ax",@progbits
	.align	128
        .global         triton_poi_fused_abs_add_clamp_exp_log1p_mul_neg_pow_rsub_sigmoid_sub_0
        .type           triton_poi_fused_abs_add_clamp_exp_log1p_mul_neg_pow_rsub_sigmoid_sub_0,@function
        .size           triton_poi_fused_abs_add_clamp_exp_log1p_mul_neg_pow_rsub_sigmoid_sub_0,(.L_x_3 - triton_poi_fused_abs_add_clamp_exp_log1p_mul_neg_pow_rsub_sigmoid_sub_0)
        .other          triton_poi_fused_abs_add_clamp_exp_log1p_mul_neg_pow_rsub_sigmoid_sub_0,@"STO_CUDA_ENTRY STV_DEFAULT"
triton_poi_fused_abs_add_clamp_exp_log1p_mul_neg_pow_rsub_sigmoid_sub_0:
.text.triton_poi_fused_abs_add_clamp_exp_log1p_mul_neg_pow_rsub_sigmoid_sub_0:
[----:B------:R-:W0:Y:S01]  /*0000*/  LDC R1, c[0x0][0x28] ;  /* 0x00000a00ff017b82 */ /* 0x000e220000000800 */
[----:B------:R-:W1:Y:S07]  /*0010*/  S2R R0, SR_TID.X ;  /* 0x0000000000007919 */ /* 0x000e6e0000002100 */
[----:B------:R-:W2:Y:S01]  /*0020*/  LDC.64 R8, c[0x0][0x218] ;  /* 0x00008600ff087b82 */ /* 0x000ea20000000a00 */
[----:B------:R-:W-:Y:S01]  /*0030*/  ULDC.64 UR4, c[0x0][0x208] ;  /* 0x0000820000047ab9 */ /* 0x000fe20000000a00 */
[----:B------:R-:W3:Y:S06]  /*0040*/  S2R R3, SR_CTAID.X ;  /* 0x0000000000037919 */ /* 0x000eec0000002500 */
[----:B------:R-:W4:Y:S08]  /*0050*/  LDC.64 R6, c[0x0][0x210] ;  /* 0x00008400ff067b82 */ /* 0x000f300000000a00 */
[----:B------:R-:W5:Y:S01]  /*0060*/  LDC.64 R10, c[0x0][0x220] ;  /* 0x00008800ff0a7b82 */ /* 0x000f620000000a00 */
[----:B-1----:R-:W-:-:S04]  /*0070*/  LOP3.LUT R0, R0, 0x7f, RZ, 0xc0, !PT ;  /* 0x0000007f00007812 */ /* 0x002fc800078ec0ff */
[----:B---3--:R-:W-:Y:S02]  /*0080*/  LEA R0, R3, R0, 0x7 ;  /* 0x0000000003007211 */ /* 0x008fe400078e38ff */
[----:B------:R-:W-:Y:S02]  /*0090*/  CS2R R2, SRZ ;  /* 0x0000000000027805 */ /* 0x000fe4000001ff00 */
[C---:B------:R-:W-:Y:S01]  /*00a0*/  ISETP.GE.AND P0, PT, R0.reuse, 0x100, PT ;  /* 0x000001000000780c */ /* 0x040fe20003f06270 */
[----:B--2---:R-:W-:-:S12]  /*00b0*/  IMAD.WIDE R8, R0, 0x4, R8 ;  /* 0x0000000400087825 */ /* 0x004fd800078e0208 */
[----:B------:R-:W2:Y:S01]  /*00c0*/  @!P0 LDG.E R2, desc[UR4][R8.64] ;  /* 0x0000000408028981 */ /* 0x000ea2000c1e1900 */
[----:B----4-:R-:W-:-:S05]  /*00d0*/  IMAD.WIDE R6, R0, 0x4, R6 ;  /* 0x0000000400067825 */ /* 0x010fca00078e0206 */
[----:B------:R-:W3:Y:S01]  /*00e0*/  @!P0 LDG.E R3, desc[UR4][R6.64] ;  /* 0x0000000406038981 */ /* 0x000ee2000c1e1900 */
[----:B------:R-:W-:Y:S01]  /*00f0*/  HFMA2.MMA R4, -RZ, RZ, 0, 0 ;  /* 0x00000000ff047435 */ /* 0x000fe200000001ff */
[----:B0----5:R-:W-:-:S09]  /*0100*/  IMAD.WIDE R10, R0, 0x4, R10 ;  /* 0x00000004000a7825 */ /* 0x021fd200078e020a */
[----:B------:R0:W5:Y:S01]  /*0110*/  @!P0 LDG.E R4, desc[UR4][R10.64] ;  /* 0x000000040a048981 */ /* 0x000162000c1e1900 */
[----:B------:R-:W-:Y:S01]  /*0120*/  BSSY B0, `(.L_x_0) ;  /* 0x000003b000007945 */ /* 0x000fe20003800000 */
[----:B0-----:R-:W-:Y:S01]  /*0130*/  MOV R11, 0x3e800000 ;  /* 0x3e800000000b7802 */ /* 0x001fe20000000f00 */
[----:B--2---:R-:W-:-:S04]  /*0140*/  FADD R5, RZ, -|R2| ;  /* 0xc0000002ff057221 */ /* 0x004fc80000000000 */
[----:B------:R-:W-:Y:S01]  /*0150*/  FMUL R12, R5, 1.4426950216293334961 ;  /* 0x3fb8aa3b050c7820 */ /* 0x000fe20000400000 */
[----:B------:R-:W-:-:S04]  /*0160*/  FADD R5, RZ, -R2 ;  /* 0x80000002ff057221 */ /* 0x000fc80000000000 */
[----:B------:R-:W-:Y:S01]  /*0170*/  FSETP.GEU.AND P2, PT, R12, -126, PT ;  /* 0xc2fc00000c00780b */ /* 0x000fe20003f4e000 */
[----:B------:R-:W-:-:S05]  /*0180*/  FMUL R8, R5, 1.4426950216293334961 ;  /* 0x3fb8aa3b05087820 */ /* 0x000fca0000400000 */
[----:B------:R-:W-:-:S07]  /*0190*/  FSETP.GEU.AND P1, PT, R8, -126, PT ;  /* 0xc2fc00000800780b */ /* 0x000fce0003f2e000 */
[----:B------:R-:W-:-:S04]  /*01a0*/  @!P2 FMUL R12, R12, 0.5 ;  /* 0x3f0000000c0ca820 */ /* 0x000fc80000400000 */
[----:B------:R-:W0:Y:S02]  /*01b0*/  MUFU.EX2 R5, R12 ;  /* 0x0000000c00057308 */ /* 0x000e240000000800 */
[----:B------:R-:W-:-:S06]  /*01c0*/  @!P1 FMUL R8, R8, 0.5 ;  /* 0x3f00000008089820 */ /* 0x000fcc0000400000 */
[----:B------:R1:W2:Y:S01]  /*01d0*/  MUFU.EX2 R6, R8 ;  /* 0x0000000800067308 */ /* 0x0002a20000000800 */
[----:B0-----:R-:W-:Y:S01]  /*01e0*/  @!P2 FMUL R5, R5, R5 ;  /* 0x000000050505a220 */ /* 0x001fe20000400000 */
[----:B-1----:R-:W-:-:S03]  /*01f0*/  HFMA2.MMA R8, -RZ, RZ, 1.3056640625, -1.8671875 ;  /* 0x3d39bf78ff087435 */ /* 0x002fc600000001ff */
[----:B------:R-:W-:Y:S01]  /*0200*/  FADD.FTZ.RZ R7, R5, 1 ;  /* 0x3f80000005077421 */ /* 0x000fe2000001c000 */
[----:B--2---:R-:W-:-:S04]  /*0210*/  @!P1 FMUL R6, R6, R6 ;  /* 0x0000000606069220 */ /* 0x004fc80000400000 */
[----:B------:R-:W-:Y:S01]  /*0220*/  IADD3 R9, R7, -0x3f400000, RZ ;  /* 0xc0c0000007097810 */ /* 0x000fe20007ffe0ff */
[----:B------:R-:W-:-:S03]  /*0230*/  FADD R7, R6, 1 ;  /* 0x3f80000006077421 */ /* 0x000fc60000000000 */
[----:B------:R-:W-:Y:S02]  /*0240*/  LOP3.LUT R6, R9, 0xff800000, RZ, 0xc0, !PT ;  /* 0xff80000009067812 */ /* 0x000fe400078ec0ff */
[----:B------:R-:W-:Y:S02]  /*0250*/  FSETP.GT.AND P1, PT, R7, 8.50705917302346158658e+37, PT ;  /* 0x7e8000000700780b */ /* 0x000fe40003f24000 */
[----:B------:R-:W-:Y:S02]  /*0260*/  IADD3 R10, -R6, 0x40800000, RZ ;  /* 0x40800000060a7810 */ /* 0x000fe40007ffe1ff */
[----:B------:R-:W-:Y:S02]  /*0270*/  IADD3 R9, R5, -R6, RZ ;  /* 0x8000000605097210 */ /* 0x000fe40007ffe0ff */
[----:B------:R-:W-:Y:S01]  /*0280*/  I2FP.F32.S32 R6, R6 ;  /* 0x0000000600067245 */ /* 0x000fe20000201400 */
[----:B------:R-:W-:-:S04]  /*0290*/  FFMA.FTZ R10, R10, R11, -1 ;  /* 0xbf8000000a0a7423 */ /* 0x000fc8000001000b */
[----:B------:R-:W-:Y:S01]  /*02a0*/  FADD R9, R9, R10 ;  /* 0x0000000a09097221 */ /* 0x000fe20000000000 */
[----:B------:R-:W-:Y:S01]  /*02b0*/  FMUL R6, R6, 1.1920928955078125e-07 ;  /* 0x3400000006067820 */ /* 0x000fe20000400000 */
[----:B------:R-:W-:Y:S02]  /*02c0*/  @P1 FMUL R7, R7, 0.25 ;  /* 0x3e80000007071820 */ /* 0x000fe40000400000 */
[----:B------:R-:W-:-:S04]  /*02d0*/  FFMA.FTZ R8, R9, -R8, 0.10546888411045074463 ;  /* 0x3dd8001209087423 */ /* 0x000fc80000010808 */
[C---:B------:R-:W-:Y:S01]  /*02e0*/  FFMA.FTZ R8, R9.reuse, R8, -0.13229703903198242188 ;  /* 0xbe0778e009087423 */ /* 0x040fe20000010008 */
[----:B------:R-:W0:Y:S03]  /*02f0*/  MUFU.RCP R7, R7 ;  /* 0x0000000700077308 */ /* 0x000e260000001000 */
[----:B------:R-:W-:-:S04]  /*0300*/  FFMA.FTZ R8, R9, R8, 0.14491446316242218018 ;  /* 0x3e14647509087423 */ /* 0x000fc80000010008 */
[----:B------:R-:W-:Y:S01]  /*0310*/  FFMA.FTZ R10, R9, R8, -0.16641564667224884033 ;  /* 0xbe2a68dd090a7423 */ /* 0x000fe20000010008 */
[----:B------:R-:W-:Y:S02]  /*0320*/  FSEL R8, R11, 1, P1 ;  /* 0x3f8000000b087808 */ /* 0x000fe40000800000 */
[C---:B------:R-:W-:Y:S01]  /*0330*/  FSETP.GTU.AND P1, PT, R2.reuse, RZ, PT ;  /* 0x000000ff0200720b */ /* 0x040fe20003f2c000 */
[----:B------:R-:W-:Y:S02]  /*0340*/  FFMA.FTZ R10, R9, R10, 0.19988867640495300293 ;  /* 0x3e4caf9e090a7423 */ /* 0x000fe4000001000a */
[----:B0-----:R-:W-:Y:S02]  /*0350*/  FMUL R13, R7, R8 ;  /* 0x00000008070d7220 */ /* 0x001fe40000400000 */
[----:B------:R-:W-:Y:S01]  /*0360*/  FFMA.FTZ R10, R9, R10, -0.25000196695327758789 ;  /* 0xbe800042090a7423 */ /* 0x000fe2000001000a */
[----:B---3--:R-:W-:Y:S01]  /*0370*/  FADD R8, -R3, 1 ;  /* 0x3f80000003087421 */ /* 0x008fe20000000100 */
[----:B------:R-:W-:Y:S01]  /*0380*/  FSEL R7, R2, RZ, P1 ;  /* 0x000000ff02077208 */ /* 0x000fe20000800000 */
[----:B------:R-:W-:Y:S01]  /*0390*/  FADD R11, -R13, 1 ;  /* 0x3f8000000d0b7421 */ /* 0x000fe20000000100 */
[----:B------:R-:W-:Y:S01]  /*03a0*/  FFMA.FTZ R10, R9, R10, 0.33333510160446166992 ;  /* 0x3eaaaae6090a7423 */ /* 0x000fe2000001000a */
[----:B------:R-:W-:-:S02]  /*03b0*/  ISETP.GE.U32.AND P1, PT, R5, 0x7f800000, PT ;  /* 0x7f8000000500780c */ /* 0x000fc40003f26070 */
[C---:B------:R-:W-:Y:S01]  /*03c0*/  FMUL R12, R8.reuse, R11 ;  /* 0x0000000b080c7220 */ /* 0x040fe20000400000 */
[----:B------:R-:W-:Y:S01]  /*03d0*/  FFMA.FTZ R10, R9, R10, -0.5 ;  /* 0xbf000000090a7423 */ /* 0x000fe2000001000a */
[----:B------:R-:W-:Y:S01]  /*03e0*/  FMUL R8, R8, 0.75 ;  /* 0x3f40000008087820 */ /* 0x000fe20000400000 */
[-C--:B------:R-:W-:Y:S01]  /*03f0*/  FFMA R7, R2, -R3.reuse, R7 ;  /* 0x8000000302077223 */ /* 0x080fe20000000007 */
[----:B------:R-:W-:Y:S01]  /*0400*/  FFMA R12, R13, R3, R12 ;  /* 0x000000030d0c7223 */ /* 0x000fe2000000000c */
[----:B------:R-:W-:Y:S01]  /*0410*/  FMUL R10, R9, R10 ;  /* 0x0000000a090a7220 */ /* 0x000fe20000400000 */
[----:B------:R-:W-:Y:S02]  /*0420*/  FFMA R3, R3, 0.25, R8 ;  /* 0x3e80000003037823 */ /* 0x000fe40000000008 */
[----:B------:R-:W-:Y:S01]  /*0430*/  FADD R12, -R12, 1 ;  /* 0x3f8000000c0c7421 */ /* 0x000fe20000000100 */
[----:B------:R-:W-:-:S03]  /*0440*/  FFMA.FTZ R9, R9, R10, R9 ;  /* 0x0000000a09097223 */ /* 0x000fc60000010009 */
[----:B------:R-:W-:Y:S01]  /*0450*/  FMUL R12, R12, R12 ;  /* 0x0000000c0c0c7220 */ /* 0x000fe20000400000 */
[----:B------:R-:W-:Y:S01]  /*0460*/  FFMA.FTZ R6, R6, 0.69314718246459960938, R9 ;  /* 0x3f31721806067823 */ /* 0x000fe20000010009 */
[----:B------:R-:W-:Y:S06]  /*0470*/  @!P1 BRA `(.L_x_1) ;  /* 0x0000000000149947 */ /* 0x000fec0003800000 */
[C---:B------:R-:W-:Y:S02]  /*0480*/  ISETP.GE.AND P1, PT, R5.reuse, -0x407fffff, PT ;  /* 0xbf8000010500780c */ /* 0x040fe40003f26270 */
[----:B------:R-:W-:-:S11]  /*0490*/  FSETP.NEU.AND P2, PT, R5, RZ, PT ;  /* 0x000000ff0500720b */ /* 0x000fd60003f4d000 */
[----:B------:R-:W-:-:S05]  /*04a0*/  @P1 MOV R2, 0x7f800000 ;  /* 0x7f80000000021802 */ /* 0x000fca0000000f00 */
[----:B------:R-:W-:-:S05]  /*04b0*/  @P1 FFMA.FTZ R6, R5, R2, +INF ;  /* 0x7f80000005061423 */ /* 0x000fca0000010002 */
[----:B------:R-:W-:-:S07]  /*04c0*/  FSEL R6, R6, -RZ, P2 ;  /* 0x800000ff06067208 */ /* 0x000fce0001000000 */
.L_x_1:
[----:B------:R-:W-:Y:S05]  /*04d0*/  BSYNC B0 ;  /* 0x0000000000007941 */ /* 0x000fea0003800000 */
.L_x_0:
[----:B------:R-:W-:Y:S01]  /*04e0*/  ULDC.64 UR6, c[0x0][0x228] ;  /* 0x00008a0000067ab9 */ /* 0x000fe20000000a00 */
[----:B------:R-:W-:Y:S01]  /*04f0*/  FMUL R3, R12, R3 ;  /* 0x000000030c037220 */ /* 0x000fe20000400000 */
[----:B------:R-:W-:Y:S01]  /*0500*/  FADD R6, R7, R6 ;  /* 0x0000000607067221 */ /* 0x000fe20000000000 */
[----:B------:R-:W-:Y:S02]  /*0510*/  SHF.R.S32.HI R7, RZ, 0x1f, R0 ;  /* 0x0000001fff077819 */ /* 0x000fe40000011400 */
[----:B------:R-:W-:Y:S01]  /*0520*/  LEA R2, P1, R0, UR6, 0x2 ;  /* 0x0000000600027c11 */ /* 0x000fe2000f8210ff */
[----:B------:R-:W-:-:S03]  /*0530*/  FMUL R5, R3, R6 ;  /* 0x0000000603057220 */ /* 0x000fc60000400000 */
[----:B------:R-:W-:Y:S01]  /*0540*/  LEA.HI.X R3, R0, UR7, R7, 0x2, P1 ;  /* 0x0000000700037c11 */ /* 0x000fe200088f1407 */
[----:B-----5:R-:W-:Y:S01]  /*0550*/  FMUL R5, R5, R4 ;  /* 0x0000000405057220 */ /* 0x020fe20000400000 */
[----:B------:R-:W-:Y:S07]  /*0560*/  @P0 EXIT ;  /* 0x000000000000094d */ /* 0x000fee0003800000 */
[----:B------:R-:W-:Y:S01]  /*0570*/  STG.E desc[UR4][R2.64], R5 ;  /* 0x0000000502007986 */ /* 0x000fe2000c101904 */
[----:B------:R-:W-:Y:S05]  /*0580*/  EXIT ;  /* 0x000000000000794d */ /* 0x000fea0003800000 */
.L_x_2:
[----:B------:R-:W-:-:S00]  /*0590*/  BRA `(.L_x_2) ;  /* 0xfffffffc00fc7947 */ /* 0x000fc0000383ffff */
[----:B------:R-:W-:-:S00]  /*05a0*/  NOP ;  /* 0x0000000000007918 */ /* 0x000fc00000000000 */
        /* <DEDUP_REMOVED lines=13> */
.L_x_3:


//--------------------- .nv.global.init           --------------------------
	.section	.nv.global.init,"aw",@progbits
.nv.global.init:
	.type		_$_str,@object
	.size		_$_str,(.L_0 - _$_str)
_$_str:
        /*0000*/ 	.byte	0x5f, 0x5f, 0x43, 0x55, 0x44, 0x41, 0x5f, 0x46, 0x54, 0x5a, 0x00
.L_0:


//--------------------- .nv.constant0.triton_poi_fused_abs_add_clamp_exp_log1p_mul_neg_pow_rsub_sigmoid_sub_0 --------------------------
	.section	.nv.constant0.triton_poi_fused_abs_add_clamp_exp_log1p_mul_neg_pow_rsub_sigmoid_sub_0,"a",@progbits
	.sectionflags	@""
	.align	4
.nv.constant0.triton_poi_fused_abs_add_clamp_exp_log1p_mul_neg_pow_rsub_sigmoid_sub_0:
	.zero		564
